//
// Generated by NVIDIA NVVM Compiler
//
// Compiler Build ID: CL-36424714
// Cuda compilation tools, release 13.0, V13.0.88
// Based on NVVM 20.0.0
//

.version 9.0
.target sm_100
.address_size 64

	// .globl	_Z16gradientOperatoriiifPfS_
// src has been demoted

.visible .entry _Z16gradientOperatoriiifPfS_(
	.param .u32 _Z16gradientOperatoriiifPfS__param_0,
	.param .u32 _Z16gradientOperatoriiifPfS__param_1,
	.param .u32 _Z16gradientOperatoriiifPfS__param_2,
	.param .f32 _Z16gradientOperatoriiifPfS__param_3,
	.param .u64 .ptr .align 1 _Z16gradientOperatoriiifPfS__param_4,
	.param .u64 .ptr .align 1 _Z16gradientOperatoriiifPfS__param_5
)
{
	.reg .pred 	%p<4>;
	.reg .b32 	%r<28>;
	.reg .b32 	%f<27>;
	.reg .b64 	%rd<30>;
	// demoted variable
	.shared .align 8 .u64 src;
	ld.param.u32 	%r2, [_Z16gradientOperatoriiifPfS__param_0];
	ld.param.u32 	%r3, [_Z16gradientOperatoriiifPfS__param_1];
	ld.param.u32 	%r4, [_Z16gradientOperatoriiifPfS__param_2];
	ld.param.f32 	%f1, [_Z16gradientOperatoriiifPfS__param_3];
	ld.param.u64 	%rd1, [_Z16gradientOperatoriiifPfS__param_4];
	ld.param.u64 	%rd2, [_Z16gradientOperatoriiifPfS__param_5];
	st.shared.u64 	[src], %rd1;
	mov.u32 	%r5, %ctaid.x;
	mov.u32 	%r6, %ntid.x;
	mov.u32 	%r7, %tid.x;
	mad.lo.s32 	%r1, %r5, %r6, %r7;
	cvt.rn.f32.s32 	%f2, %r1;
	setp.leu.f32 	%p1, %f1, %f2;
	@%p1 bra 	$L__BB0_2;
	cvta.to.global.u64 	%rd3, %rd1;
	cvta.to.global.u64 	%rd4, %rd2;
	div.s32 	%r8, %r1, %r2;
	mul.lo.s32 	%r9, %r8, %r2;
	sub.s32 	%r10, %r1, %r9;
	shl.b32 	%r11, %r4, 3;
	cvt.rn.f32.s32 	%f3, %r11;
	max.s32 	%r12, %r10, 1;
	add.s32 	%r13, %r2, -1;
	setp.lt.s32 	%p2, %r10, %r13;
	add.s32 	%r14, %r10, 1;
	selp.b32 	%r15, %r14, %r13, %p2;
	max.s32 	%r16, %r8, 1;
	add.s32 	%r17, %r16, -1;
	add.s32 	%r18, %r3, -1;
	setp.lt.s32 	%p3, %r8, %r18;
	add.s32 	%r19, %r8, 1;
	selp.b32 	%r20, %r19, %r18, %p3;
	mul.lo.s32 	%r21, %r17, %r2;
	cvt.s64.s32 	%rd5, %r21;
	cvt.u64.u32 	%rd6, %r12;
	add.s64 	%rd7, %rd5, %rd6;
	shl.b64 	%rd8, %rd7, 2;
	add.s64 	%rd9, %rd3, %rd8;
	ld.global.f32 	%f4, [%rd9+-4];
	add.s32 	%r22, %r21, %r10;
	mul.wide.s32 	%rd10, %r22, 4;
	add.s64 	%rd11, %rd3, %rd10;
	ld.global.f32 	%f5, [%rd11];
	add.s32 	%r23, %r21, %r15;
	mul.wide.s32 	%rd12, %r23, 4;
	add.s64 	%rd13, %rd3, %rd12;
	ld.global.f32 	%f6, [%rd13];
	cvt.s64.s32 	%rd14, %r9;
	add.s64 	%rd15, %rd14, %rd6;
	shl.b64 	%rd16, %rd15, 2;
	add.s64 	%rd17, %rd3, %rd16;
	ld.global.f32 	%f7, [%rd17+-4];
	add.s32 	%r24, %r9, %r15;
	mul.wide.s32 	%rd18, %r24, 4;
	add.s64 	%rd19, %rd3, %rd18;
	ld.global.f32 	%f8, [%rd19];
	mul.lo.s32 	%r25, %r20, %r2;
	cvt.s64.s32 	%rd20, %r25;
	add.s64 	%rd21, %rd20, %rd6;
	shl.b64 	%rd22, %rd21, 2;
	add.s64 	%rd23, %rd3, %rd22;
	ld.global.f32 	%f9, [%rd23+-4];
	add.s32 	%r26, %r25, %r10;
	mul.wide.s32 	%rd24, %r26, 4;
	add.s64 	%rd25, %rd3, %rd24;
	ld.global.f32 	%f10, [%rd25];
	add.s32 	%r27, %r25, %r15;
	mul.wide.s32 	%rd26, %r27, 4;
	add.s64 	%rd27, %rd3, %rd26;
	ld.global.f32 	%f11, [%rd27];
	fma.rn.f32 	%f12, %f8, 0f40000000, %f6;
	add.f32 	%f13, %f12, %f11;
	fma.rn.f32 	%f14, %f7, 0f40000000, %f4;
	add.f32 	%f15, %f14, %f9;
	sub.f32 	%f16, %f13, %f15;
	div.rn.f32 	%f17, %f16, %f3;
	fma.rn.f32 	%f18, %f10, 0f40000000, %f9;
	add.f32 	%f19, %f11, %f18;
	fma.rn.f32 	%f20, %f5, 0f40000000, %f4;
	add.f32 	%f21, %f6, %f20;
	sub.f32 	%f22, %f19, %f21;
	div.rn.f32 	%f23, %f22, %f3;
	mul.f32 	%f24, %f23, %f23;
	fma.rn.f32 	%f25, %f17, %f17, %f24;
	sqrt.rn.f32 	%f26, %f25;
	mul.wide.s32 	%rd28, %r1, 4;
	add.s64 	%rd29, %rd4, %rd28;
	st.global.f32 	[%rd29], %f26;
$L__BB0_2:
	ret;

}


// ===== COMPILED SASS (sm_100) =====

	.target	sm_100

	.elftype	@"ET_EXEC"


//--------------------- .note.nv.tkinfo           --------------------------
	.section	.note.nv.tkinfo,"",@"SHT_NOTE"
	.sectionflags	@"SHF_NOTE_NV_TKINFO"
	.tkinfo
        /*0018*/ 	.word	0x00000002
        /*0030*/ 	.string	""
        /*0030*/ 	.string	"ptxas"
        /*0030*/ 	.string	"Cuda compilation tools, release 13.0, V13.0.88"
        /*0030*/ 	.string	"Build cuda_13.0.r13.0/compiler.36424714_0"
        /*0030*/ 	.string	"-arch sm_100 -m 64 "



//--------------------- .note.nv.cuinfo           --------------------------
	.section	.note.nv.cuinfo,"",@"SHT_NOTE"
	.sectionflags	@"SHF_NOTE_NV_CUINFO"
        /*0018*/ 	.short	0x0002
        /*001a*/ 	.short	0x0064
        /*001c*/ 	.short	0x0082
	.zero		2


//--------------------- .nv.info                  --------------------------
	.section	.nv.info,"",@"SHT_CUDA_INFO"
	.align	4


	//----- nvinfo : EIATTR_REGCOUNT
	.align		4
        /*0000*/ 	.byte	0x04, 0x2f
        /*0002*/ 	.short	(.L_1 - .L_0)
	.align		4
.L_0:
        /*0004*/ 	.word	index@(_Z16gradientOperatoriiifPfS_)
        /*0008*/ 	.word	0x0000001a


	//----- nvinfo : EIATTR_FRAME_SIZE
	.align		4
.L_1:
        /*000c*/ 	.byte	0x04, 0x11
        /*000e*/ 	.short	(.L_3 - .L_2)
	.align		4
.L_2:
        /*0010*/ 	.word	index@($__internal_1_$__cuda_sm3x_div_rn_noftz_f32_slowpath)
        /*0014*/ 	.word	0x00000000


	//----- nvinfo : EIATTR_FRAME_SIZE
	.align		4
.L_3:
        /*0018*/ 	.byte	0x04, 0x11
        /*001a*/ 	.short	(.L_5 - .L_4)
	.align		4
.L_4:
        /*001c*/ 	.word	index@($__internal_0_$__cuda_sm20_sqrt_rn_f32_slowpath)
        /*0020*/ 	.word	0x00000000


	//----- nvinfo : EIATTR_FRAME_SIZE
	.align		4
.L_5:
        /*0024*/ 	.byte	0x04, 0x11
        /*0026*/ 	.short	(.L_7 - .L_6)
	.align		4
.L_6:
        /*0028*/ 	.word	index@(_Z16gradientOperatoriiifPfS_)
        /*002c*/ 	.word	0x00000000


	//----- nvinfo : EIATTR_MIN_STACK_SIZE
	.align		4
.L_7:
        /*0030*/ 	.byte	0x04, 0x12
        /*0032*/ 	.short	(.L_9 - .L_8)
	.align		4
.L_8:
        /*0034*/ 	.word	index@(_Z16gradientOperatoriiifPfS_)
        /*0038*/ 	.word	0x00000000
.L_9:


//--------------------- .nv.compat                --------------------------
	.section	.nv.compat,"",@"SHT_CUDA_COMPAT_INFO"
	.align	4
        /*0000*/ 	.byte	0x02, 0x09, 0x00, 0x00, 0x02, 0x02, 0x01, 0x00, 0x02, 0x05, 0x05, 0x00, 0x03, 0x07, 0x01, 0x01
        /*0010*/ 	.byte	0x02, 0x03, 0x00, 0x00, 0x02, 0x06, 0x01, 0x00, 0x04, 0x0b, 0x08, 0x00, 0x01, 0x00, 0x00, 0x00
        /*0020*/ 	.byte	0x00, 0x00, 0x00, 0x00


//--------------------- .nv.info._Z16gradientOperatoriiifPfS_ --------------------------
	.section	.nv.info._Z16gradientOperatoriiifPfS_,"",@"SHT_CUDA_INFO"
	.sectionflags	@""
	.align	4


	//----- nvinfo : EIATTR_CUDA_API_VERSION
	.align		4
        /*0000*/ 	.byte	0x04, 0x37
        /*0002*/ 	.short	(.L_11 - .L_10)
.L_10:
        /*0004*/ 	.word	0x00000082


	//----- nvinfo : EIATTR_KPARAM_INFO
	.align		4
.L_11:
        /*0008*/ 	.byte	0x04, 0x17
        /*000a*/ 	.short	(.L_13 - .L_12)
.L_12:
        /*000c*/ 	.word	0x00000000
        /*0010*/ 	.short	0x0005
        /*0012*/ 	.short	0x0018
        /*0014*/ 	.byte	0x00, 0xf5, 0x21, 0x00


	//----- nvinfo : EIATTR_KPARAM_INFO
	.align		4
.L_13:
        /*0018*/ 	.byte	0x04, 0x17
        /*001a*/ 	.short	(.L_15 - .L_14)
.L_14:
        /*001c*/ 	.word	0x00000000
        /*0020*/ 	.short	0x0004
        /*0022*/ 	.short	0x0010
        /*0024*/ 	.byte	0x00, 0xf5, 0x21, 0x00


	//----- nvinfo : EIATTR_KPARAM_INFO
	.align		4
.L_15:
        /*0028*/ 	.byte	0x04, 0x17
        /*002a*/ 	.short	(.L_17 - .L_16)
.L_16:
        /*002c*/ 	.word	0x00000000
        /*0030*/ 	.short	0x0003
        /*0032*/ 	.short	0x000c
        /*0034*/ 	.byte	0x00, 0xf0, 0x11, 0x00


	//----- nvinfo : EIATTR_KPARAM_INFO
	.align		4
.L_17:
        /*0038*/ 	.byte	0x04, 0x17
        /*003a*/ 	.short	(.L_19 - .L_18)
.L_18:
        /*003c*/ 	.word	0x00000000
        /*0040*/ 	.short	0x0002
        /*0042*/ 	.short	0x0008
        /*0044*/ 	.byte	0x00, 0xf0, 0x11, 0x00


	//----- nvinfo : EIATTR_KPARAM_INFO
	.align		4
.L_19:
        /*0048*/ 	.byte	0x04, 0x17
        /*004a*/ 	.short	(.L_21 - .L_20)
.L_20:
        /*004c*/ 	.word	0x00000000
        /*0050*/ 	.short	0x0001
        /*0052*/ 	.short	0x0004
        /*0054*/ 	.byte	0x00, 0xf0, 0x11, 0x00


	//----- nvinfo : EIATTR_KPARAM_INFO
	.align		4
.L_21:
        /*0058*/ 	.byte	0x04, 0x17
        /*005a*/ 	.short	(.L_23 - .L_22)
.L_22:
        /*005c*/ 	.word	0x00000000
        /*0060*/ 	.short	0x0000
        /*0062*/ 	.short	0x0000
        /*0064*/ 	.byte	0x00, 0xf0, 0x11, 0x00


	//----- nvinfo : EIATTR_SPARSE_MMA_MASK
	.align		4
.L_23:
        /*0068*/ 	.byte	0x03, 0x50
        /*006a*/ 	.short	0x0000


	//----- nvinfo : EIATTR_MAXREG_COUNT
	.align		4
        /*006c*/ 	.byte	0x03, 0x1b
        /*006e*/ 	.short	0x00ff


	//----- nvinfo : EIATTR_MERCURY_ISA_VERSION
	.align		4
        /*0070*/ 	.byte	0x03, 0x5f
        /*0072*/ 	.short	0x0101


	//----- nvinfo : EIATTR_VRC_CTA_INIT_COUNT
	.align		4
        /*0074*/ 	.byte	0x02, 0x4a
	.zero		1
	.zero		1


	//----- nvinfo : EIATTR_EXIT_INSTR_OFFSETS
	.align		4
        /*0078*/ 	.byte	0x04, 0x1c
        /*007a*/ 	.short	(.L_25 - .L_24)


	//   ....[0]....
.L_24:
        /*007c*/ 	.word	0x000000d0


	//   ....[1]....
        /*0080*/ 	.word	0x000008e0


	//----- nvinfo : EIATTR_CRS_STACK_SIZE
	.align		4
.L_25:
        /*0084*/ 	.byte	0x04, 0x1e
        /*0086*/ 	.short	(.L_27 - .L_26)
.L_26:
        /*0088*/ 	.word	0x00000000


	//----- nvinfo : EIATTR_CBANK_PARAM_SIZE
	.align		4
.L_27:
        /*008c*/ 	.byte	0x03, 0x19
        /*008e*/ 	.short	0x0020


	//----- nvinfo : EIATTR_PARAM_CBANK
	.align		4
        /*0090*/ 	.byte	0x04, 0x0a
        /*0092*/ 	.short	(.L_29 - .L_28)
	.align		4
.L_28:
        /*0094*/ 	.word	index@(.nv.constant0._Z16gradientOperatoriiifPfS_)
        /*0098*/ 	.short	0x0380
        /*009a*/ 	.short	0x0020


	//----- nvinfo : EIATTR_SW_WAR
	.align		4
.L_29:
        /*009c*/ 	.byte	0x04, 0x36
        /*009e*/ 	.short	(.L_31 - .L_30)
.L_30:
        /*00a0*/ 	.word	0x00000008
.L_31:


//--------------------- .nv.callgraph             --------------------------
	.section	.nv.callgraph,"",@"SHT_CUDA_CALLGRAPH"
	.align	4
	.sectionentsize	8
	.align		4
        /*0000*/ 	.word	0x00000000
	.align		4
        /*0004*/ 	.word	0xffffffff
	.align		4
        /*0008*/ 	.word	0x00000000
	.align		4
        /*000c*/ 	.word	0xfffffffe
	.align		4
        /*0010*/ 	.word	0x00000000
	.align		4
        /*0014*/ 	.word	0xfffffffd
	.align		4
        /*0018*/ 	.word	0x00000000
	.align		4
        /*001c*/ 	.word	0xfffffffc


//--------------------- .text._Z16gradientOperatoriiifPfS_ --------------------------
	.section	.text._Z16gradientOperatoriiifPfS_,"ax",@progbits
	.align	128
        .global         _Z16gradientOperatoriiifPfS_
        .type           _Z16gradientOperatoriiifPfS_,@function
        .size           _Z16gradientOperatoriiifPfS_,(.L_x_21 - _Z16gradientOperatoriiifPfS_)
        .other          _Z16gradientOperatoriiifPfS_,@"STO_CUDA_ENTRY STV_DEFAULT"
_Z16gradientOperatoriiifPfS_:
.text._Z16gradientOperatoriiifPfS_:
[----:B------:R-:W-:Y:S01]  /*0000*/  LDC R1, c[0x0][0x37c] ;  /* 0x0000df00ff017b82 */ /* 0x000fe20000000800 */
[----:B------:R-:W0:Y:S07]  /*0010*/  S2R R3, SR_TID.X ;  /* 0x0000000000037919 */ /* 0x000e2e0000002100 */
[----:B------:R-:W0:Y:S01]  /*0020*/  S2UR UR4, SR_CTAID.X ;  /* 0x00000000000479c3 */ /* 0x000e220000002500 */
[----:B------:R-:W1:Y:S07]  /*0030*/  LDCU UR6, c[0x0][0x38c] ;  /* 0x00007180ff0677ac */ /* 0x000e6e0008000800 */
[----:B------:R-:W0:Y:S08]  /*0040*/  LDC R2, c[0x0][0x360] ;  /* 0x0000d800ff027b82 */ /* 0x000e300000000800 */
[----:B------:R-:W2:Y:S08]  /*0050*/  S2UR UR5, SR_CgaCtaId ;  /* 0x00000000000579c3 */ /* 0x000eb00000008800 */
[----:B------:R-:W3:Y:S01]  /*0060*/  LDC.64 R4, c[0x0][0x390] ;  /* 0x0000e400ff047b82 */ /* 0x000ee20000000a00 */
[----:B0-----:R-:W-:Y:S01]  /*0070*/  IMAD R2, R2, UR4, R3 ;  /* 0x0000000402027c24 */ /* 0x001fe2000f8e0203 */
[----:B------:R-:W-:-:S04]  /*0080*/  UMOV UR4, 0x400 ;  /* 0x0000040000047882 */ /* 0x000fc80000000000 */
[----:B------:R-:W-:Y:S01]  /*0090*/  I2FP.F32.S32 R0, R2 ;  /* 0x0000000200007245 */ /* 0x000fe20000201400 */
[----:B--2---:R-:W-:-:S03]  /*00a0*/  ULEA UR4, UR5, UR4, 0x18 ;  /* 0x0000000405047291 */ /* 0x004fc6000f8ec0ff */
[----:B-1----:R-:W-:-:S06]  /*00b0*/  FSETP.GEU.AND P0, PT, R0, UR6, PT ;  /* 0x0000000600007c0b */ /* 0x002fcc000bf0e000 */
[----:B---3--:R0:W-:Y:S07]  /*00c0*/  STS.64 [UR4], R4 ;  /* 0x00000004ff007988 */ /* 0x0081ee0008000a04 */
[----:B------:R-:W-:Y:S05]  /*00d0*/  @P0 EXIT ;  /* 0x000000000000094d */ /* 0x000fea0003800000 */
[----:B------:R-:W1:Y:S01]  /*00e0*/  LDC R15, c[0x0][0x380] ;  /* 0x0000e000ff0f7b82 */ /* 0x000e620000000800 */
[----:B------:R-:W2:Y:S01]  /*00f0*/  LDCU.64 UR4, c[0x0][0x390] ;  /* 0x00007200ff0477ac */ /* 0x000ea20008000a00 */
[----:B------:R-:W3:Y:S06]  /*0100*/  LDCU.64 UR6, c[0x0][0x358] ;  /* 0x00006b00ff0677ac */ /* 0x000eec0008000a00 */
[----:B------:R-:W4:Y:S01]  /*0110*/  LDC R12, c[0x0][0x384] ;  /* 0x0000e100ff0c7b82 */ /* 0x000f220000000800 */
[----:B-1----:R-:W-:-:S04]  /*0120*/  IABS R3, R15 ;  /* 0x0000000f00037213 */ /* 0x002fc80000000000 */
[----:B------:R-:W1:Y:S01]  /*0130*/  I2F.RP R0, R3 ;  /* 0x0000000300007306 */ /* 0x000e620000209400 */
[----:B----4-:R-:W-:-:S07]  /*0140*/  VIADD R12, R12, 0xffffffff ;  /* 0xffffffff0c0c7836 */ /* 0x010fce0000000000 */
[----:B-1----:R-:W1:Y:S02]  /*0150*/  MUFU.RCP R0, R0 ;  /* 0x0000000000007308 */ /* 0x002e640000001000 */
[----:B-1----:R-:W-:-:S06]  /*0160*/  VIADD R6, R0, 0xffffffe ;  /* 0x0ffffffe00067836 */ /* 0x002fcc0000000000 */
[----:B------:R1:W4:Y:S02]  /*0170*/  F2I.FTZ.U32.TRUNC.NTZ R7, R6 ;  /* 0x0000000600077305 */ /* 0x000324000021f000 */
[----:B-1----:R-:W-:Y:S02]  /*0180*/  IMAD.MOV.U32 R6, RZ, RZ, RZ ;  /* 0x000000ffff067224 */ /* 0x002fe400078e00ff */
[----:B----4-:R-:W-:-:S04]  /*0190*/  IMAD.MOV R8, RZ, RZ, -R7 ;  /* 0x000000ffff087224 */ /* 0x010fc800078e0a07 */
[----:B------:R-:W-:Y:S01]  /*01a0*/  IMAD R9, R8, R3, RZ ;  /* 0x0000000308097224 */ /* 0x000fe200078e02ff */
[----:B------:R-:W-:-:S03]  /*01b0*/  IABS R8, R2 ;  /* 0x0000000200087213 */ /* 0x000fc60000000000 */
[----:B------:R-:W-:-:S06]  /*01c0*/  IMAD.HI.U32 R7, R7, R9, R6 ;  /* 0x0000000907077227 */ /* 0x000fcc00078e0006 */
[----:B------:R-:W-:-:S05]  /*01d0*/  IMAD.HI.U32 R7, R7, R8, RZ ;  /* 0x0000000807077227 */ /* 0x000fca00078e00ff */
[----:B------:R-:W-:-:S05]  /*01e0*/  IADD3 R0, PT, PT, -R7, RZ, RZ ;  /* 0x000000ff07007210 */ /* 0x000fca0007ffe1ff */
[----:B------:R-:W-:Y:S02]  /*01f0*/  IMAD R0, R3, R0, R8 ;  /* 0x0000000003007224 */ /* 0x000fe400078e0208 */
[----:B------:R-:W-:-:S03]  /*0200*/  VIADD R8, R15, 0xffffffff ;  /* 0xffffffff0f087836 */ /* 0x000fc60000000000 */
[----:B------:R-:W-:-:S13]  /*0210*/  ISETP.GT.U32.AND P2, PT, R3, R0, PT ;  /* 0x000000000300720c */ /* 0x000fda0003f44070 */
[----:B------:R-:W-:Y:S02]  /*0220*/  @!P2 IMAD.IADD R0, R0, 0x1, -R3 ;  /* 0x000000010000a824 */ /* 0x000fe400078e0a03 */
[----:B------:R-:W-:Y:S01]  /*0230*/  @!P2 VIADD R7, R7, 0x1 ;  /* 0x000000010707a836 */ /* 0x000fe20000000000 */
[----:B------:R-:W-:Y:S02]  /*0240*/  ISETP.NE.AND P2, PT, R15, RZ, PT ;  /* 0x000000ff0f00720c */ /* 0x000fe40003f45270 */
[----:B------:R-:W-:Y:S02]  /*0250*/  ISETP.GE.U32.AND P0, PT, R0, R3, PT ;  /* 0x000000030000720c */ /* 0x000fe40003f06070 */
[----:B------:R-:W-:-:S04]  /*0260*/  LOP3.LUT R0, R2, R15, RZ, 0x3c, !PT ;  /* 0x0000000f02007212 */ /* 0x000fc800078e3cff */
[----:B------:R-:W-:-:S07]  /*0270*/  ISETP.GE.AND P1, PT, R0, RZ, PT ;  /* 0x000000ff0000720c */ /* 0x000fce0003f26270 */
[----:B------:R-:W-:-:S06]  /*0280*/  @P0 VIADD R7, R7, 0x1 ;  /* 0x0000000107070836 */ /* 0x000fcc0000000000 */
[----:B------:R-:W-:Y:S02]  /*0290*/  @!P1 IADD3 R7, PT, PT, -R7, RZ, RZ ;  /* 0x000000ff07079210 */ /* 0x000fe40007ffe1ff */
[----:B------:R-:W-:-:S04]  /*02a0*/  @!P2 LOP3.LUT R7, RZ, R15, RZ, 0x33, !PT ;  /* 0x0000000fff07a212 */ /* 0x000fc800078e33ff */
[C---:B------:R-:W-:Y:S01]  /*02b0*/  ISETP.GE.AND P1, PT, R7.reuse, R12, PT ;  /* 0x0000000c0700720c */ /* 0x040fe20003f26270 */
[C---:B------:R-:W-:Y:S01]  /*02c0*/  IMAD R9, R7.reuse, R15, RZ ;  /* 0x0000000f07097224 */ /* 0x040fe200078e02ff */
[----:B------:R-:W-:-:S04]  /*02d0*/  VIMNMX R3, PT, PT, R7, 0x1, !PT ;  /* 0x0000000107037848 */ /* 0x000fc80007fe0100 */
[----:B------:R-:W-:Y:S01]  /*02e0*/  IADD3 R0, PT, PT, R2, -R9, RZ ;  /* 0x8000000902007210 */ /* 0x000fe20007ffe0ff */
[----:B------:R-:W-:-:S03]  /*02f0*/  VIADD R10, R3, 0xffffffff ;  /* 0xffffffff030a7836 */ /* 0x000fc60000000000 */
[----:B------:R-:W-:Y:S01]  /*0300*/  ISETP.GE.AND P0, PT, R0, R8, PT ;  /* 0x000000080000720c */ /* 0x000fe20003f06270 */
[----:B------:R-:W-:Y:S01]  /*0310*/  IMAD R3, R10, R15, RZ ;  /* 0x0000000f0a037224 */ /* 0x000fe200078e02ff */
[----:B------:R-:W-:Y:S01]  /*0320*/  VIMNMX R6, PT, PT, R0, 0x1, !PT ;  /* 0x0000000100067848 */ /* 0x000fe20007fe0100 */
[----:B------:R-:W-:-:S03]  /*0330*/  @!P1 VIADD R12, R7, 0x1 ;  /* 0x00000001070c9836 */ /* 0x000fc60000000000 */
[----:B------:R-:W-:Y:S01]  /*0340*/  IADD3 R7, P1, PT, R9, R6, RZ ;  /* 0x0000000609077210 */ /* 0x000fe20007f3e0ff */
[----:B------:R-:W-:-:S03]  /*0350*/  IMAD R15, R12, R15, RZ ;  /* 0x0000000f0c0f7224 */ /* 0x000fc600078e02ff */
[----:B------:R-:W-:Y:S02]  /*0360*/  LEA.HI.X.SX32 R14, R9, RZ, 0x1, P1 ;  /* 0x000000ff090e7211 */ /* 0x000fe400008f0eff */
[C---:B--2---:R-:W-:Y:S02]  /*0370*/  LEA R12, P1, R7.reuse, UR4, 0x2 ;  /* 0x00000004070c7c11 */ /* 0x044fe4000f8210ff */
[----:B------:R-:W-:Y:S02]  /*0380*/  @!P0 IADD3 R8, PT, PT, R0, 0x1, RZ ;  /* 0x0000000100088810 */ /* 0x000fe40007ffe0ff */
[----:B------:R-:W-:Y:S02]  /*0390*/  IADD3 R11, P0, PT, R6, R3, RZ ;  /* 0x00000003060b7210 */ /* 0x000fe40007f1e0ff */
[----:B------:R-:W-:Y:S01]  /*03a0*/  LEA.HI.X R13, R7, UR5, R14, 0x2, P1 ;  /* 0x00000005070d7c11 */ /* 0x000fe200088f140e */
[----:B------:R-:W-:Y:S01]  /*03b0*/  IMAD.IADD R17, R9, 0x1, R8 ;  /* 0x0000000109117824 */ /* 0x000fe200078e0208 */
[----:B------:R-:W-:Y:S01]  /*03c0*/  LEA.HI.X.SX32 R18, R3, RZ, 0x1, P0 ;  /* 0x000000ff03127211 */ /* 0x000fe200000f0eff */
[C---:B------:R-:W-:Y:S01]  /*03d0*/  IMAD.IADD R21, R8.reuse, 0x1, R3 ;  /* 0x0000000108157824 */ /* 0x040fe200078e0203 */
[----:B------:R-:W-:Y:S01]  /*03e0*/  LEA R10, P0, R11, UR4, 0x2 ;  /* 0x000000040b0a7c11 */ /* 0x000fe2000f8010ff */
[----:B------:R-:W-:Y:S01]  /*03f0*/  IMAD.WIDE R16, R17, 0x4, R4 ;  /* 0x0000000411107825 */ /* 0x000fe200078e0204 */
[-C--:B------:R-:W-:Y:S01]  /*0400*/  IADD3 R23, PT, PT, R8, R15.reuse, RZ ;  /* 0x0000000f08177210 */ /* 0x080fe20007ffe0ff */
[----:B---3--:R-:W2:Y:S01]  /*0410*/  LDG.E R12, desc[UR6][R12.64+-0x4] ;  /* 0xfffffc060c0c7981 */ /* 0x008ea2000c1e1900 */
[----:B------:R-:W-:Y:S01]  /*0420*/  LEA.HI.X R11, R11, UR5, R18, 0x2, P0 ;  /* 0x000000050b0b7c11 */ /* 0x000fe200080f1412 */
[--C-:B------:R-:W-:Y:S01]  /*0430*/  IMAD.WIDE R20, R21, 0x4, R4.reuse ;  /* 0x0000000415147825 */ /* 0x100fe200078e0204 */
[----:B------:R-:W-:Y:S01]  /*0440*/  IADD3 R7, P0, PT, R6, R15, RZ ;  /* 0x0000000f06077210 */ /* 0x000fe20007f1e0ff */
[----:B------:R-:W3:Y:S03]  /*0450*/  LDG.E R17, desc[UR6][R16.64] ;  /* 0x0000000610117981 */ /* 0x000ee6000c1e1900 */
[----:B------:R-:W-:Y:S01]  /*0460*/  LEA.HI.X.SX32 R8, R15, RZ, 0x1, P0 ;  /* 0x000000ff0f087211 */ /* 0x000fe200000f0eff */
[----:B------:R-:W-:Y:S01]  /*0470*/  IMAD.WIDE R22, R23, 0x4, R4 ;  /* 0x0000000417167825 */ /* 0x000fe200078e0204 */
[C---:B------:R-:W-:Y:S01]  /*0480*/  LEA R18, P0, R7.reuse, UR4, 0x2 ;  /* 0x0000000407127c11 */ /* 0x040fe2000f8010ff */
[----:B------:R1:W3:Y:S01]  /*0490*/  LDG.E R6, desc[UR6][R20.64] ;  /* 0x0000000614067981 */ /* 0x0002e2000c1e1900 */
[----:B------:R-:W4:Y:S02]  /*04a0*/  LDCU UR4, c[0x0][0x388] ;  /* 0x00007100ff0477ac */ /* 0x000f240008000800 */
[----:B------:R-:W-:-:S02]  /*04b0*/  LEA.HI.X R19, R7, UR5, R8, 0x2, P0 ;  /* 0x0000000507137c11 */ /* 0x000fc400080f1408 */
[----:B------:R4:W2:Y:S04]  /*04c0*/  LDG.E R7, desc[UR6][R10.64+-0x4] ;  /* 0xfffffc060a077981 */ /* 0x0008a8000c1e1900 */
[----:B------:R-:W2:Y:S04]  /*04d0*/  LDG.E R8, desc[UR6][R22.64] ;  /* 0x0000000616087981 */ /* 0x000ea8000c1e1900 */
[----:B------:R-:W2:Y:S01]  /*04e0*/  LDG.E R9, desc[UR6][R18.64+-0x4] ;  /* 0xfffffc0612097981 */ /* 0x000ea2000c1e1900 */
[C---:B------:R-:W-:Y:S02]  /*04f0*/  IMAD.IADD R15, R0.reuse, 0x1, R15 ;  /* 0x00000001000f7824 */ /* 0x040fe400078e020f */
[----:B-1----:R-:W-:-:S02]  /*0500*/  IMAD.IADD R21, R0, 0x1, R3 ;  /* 0x0000000100157824 */ /* 0x002fc400078e0203 */
[----:B------:R-:W-:-:S04]  /*0510*/  IMAD.WIDE R14, R15, 0x4, R4 ;  /* 0x000000040f0e7825 */ /* 0x000fc800078e0204 */
[----:B------:R-:W-:Y:S02]  /*0520*/  IMAD.WIDE R20, R21, 0x4, R4 ;  /* 0x0000000415147825 */ /* 0x000fe400078e0204 */
[----:B------:R1:W5:Y:S04]  /*0530*/  LDG.E R14, desc[UR6][R14.64] ;  /* 0x000000060e0e7981 */ /* 0x000368000c1e1900 */
[----:B0-----:R1:W5:Y:S01]  /*0540*/  LDG.E R4, desc[UR6][R20.64] ;  /* 0x0000000614047981 */ /* 0x001362000c1e1900 */
[----:B----4-:R-:W-:-:S06]  /*0550*/  USHF.L.U32 UR4, UR4, 0x3, URZ ;  /* 0x0000000304047899 */ /* 0x010fcc00080006ff */
[----:B------:R-:W-:-:S04]  /*0560*/  I2FP.F32.S32 R3, UR4 ;  /* 0x0000000400037c45 */ /* 0x000fc80008201400 */
[----:B------:R-:W0:Y:S01]  /*0570*/  MUFU.RCP R10, R3 ;  /* 0x00000003000a7308 */ /* 0x000e220000001000 */
[----:B------:R-:W-:Y:S01]  /*0580*/  BSSY.RECONVERGENT B0, `(.L_x_0) ;  /* 0x0000010000007945 */ /* 0x000fe20003800200 */
[----:B0-----:R-:W-:-:S04]  /*0590*/  FFMA R11, -R3, R10, 1 ;  /* 0x3f800000030b7423 */ /* 0x001fc8000000010a */
[----:B------:R-:W-:Y:S01]  /*05a0*/  FFMA R11, R10, R11, R10 ;  /* 0x0000000b0a0b7223 */ /* 0x000fe2000000000a */
[----:B---3--:R-:W-:Y:S01]  /*05b0*/  FFMA R17, R17, 2, R6 ;  /* 0x4000000011117823 */ /* 0x008fe20000000006 */
[----:B--2---:R-:W-:-:S03]  /*05c0*/  FFMA R12, R12, 2, R7 ;  /* 0x400000000c0c7823 */ /* 0x004fc60000000007 */
[----:B------:R-:W-:Y:S01]  /*05d0*/  FADD R0, R8, R17 ;  /* 0x0000001108007221 */ /* 0x000fe20000000000 */
[----:B------:R-:W-:-:S04]  /*05e0*/  FADD R5, R9, R12 ;  /* 0x0000000c09057221 */ /* 0x000fc80000000000 */
[----:B------:R-:W-:-:S04]  /*05f0*/  FADD R0, R0, -R5 ;  /* 0x8000000500007221 */ /* 0x000fc80000000000 */
[----:B------:R-:W0:Y:S01]  /*0600*/  FCHK P0, R0, R3 ;  /* 0x0000000300007302 */ /* 0x000e220000000000 */
[----:B------:R-:W-:-:S04]  /*0610*/  FFMA R10, R0, R11, RZ ;  /* 0x0000000b000a7223 */ /* 0x000fc800000000ff */
[----:B------:R-:W-:-:S04]  /*0620*/  FFMA R5, -R3, R10, R0 ;  /* 0x0000000a03057223 */ /* 0x000fc80000000100 */
[----:B------:R-:W-:Y:S01]  /*0630*/  FFMA R5, R11, R5, R10 ;  /* 0x000000050b057223 */ /* 0x000fe2000000000a */
[----:B01----:R-:W-:Y:S06]  /*0640*/  @!P0 BRA `(.L_x_1) ;  /* 0x00000000000c8947 */ /* 0x003fec0003800000 */
[----:B------:R-:W-:-:S07]  /*0650*/  MOV R10, 0x670 ;  /* 0x00000670000a7802 */ /* 0x000fce0000000f00 */
[----:B-----5:R-:W-:Y:S05]  /*0660*/  CALL.REL.NOINC `($__internal_1_$__cuda_sm3x_div_rn_noftz_f32_slowpath) ;  /* 0x0000000000f87944 */ /* 0x020fea0003c00000 */
[----:B------:R-:W-:-:S07]  /*0670*/  MOV R5, R0 ;  /* 0x0000000000057202 */ /* 0x000fce0000000f00 */
.L_x_1:
[----:B------:R-:W-:Y:S05]  /*0680*/  BSYNC.RECONVERGENT B0 ;  /* 0x0000000000007941 */ /* 0x000fea0003800200 */
.L_x_0:
[----:B------:R-:W0:Y:S01]  /*0690*/  MUFU.RCP R0, R3 ;  /* 0x0000000300007308 */ /* 0x000e220000001000 */
[----:B-----5:R-:W-:Y:S01]  /*06a0*/  FFMA R9, R14, 2, R9 ;  /* 0x400000000e097823 */ /* 0x020fe20000000009 */
[----:B------:R-:W-:Y:S01]  /*06b0*/  FFMA R7, R4, 2, R7 ;  /* 0x4000000004077823 */ /* 0x000fe20000000007 */
[----:B------:R-:W-:Y:S02]  /*06c0*/  BSSY.RECONVERGENT B0, `(.L_x_2) ;  /* 0x000000e000007945 */ /* 0x000fe40003800200 */
[----:B------:R-:W-:Y:S01]  /*06d0*/  FADD R9, R8, R9 ;  /* 0x0000000908097221 */ /* 0x000fe20000000000 */
[----:B------:R-:W-:-:S04]  /*06e0*/  FADD R6, R6, R7 ;  /* 0x0000000706067221 */ /* 0x000fc80000000000 */
[----:B------:R-:W-:-:S04]  /*06f0*/  FADD R6, R9, -R6 ;  /* 0x8000000609067221 */ /* 0x000fc80000000000 */
[----:B------:R-:W1:Y:S01]  /*0700*/  FCHK P0, R6, R3 ;  /* 0x0000000306007302 */ /* 0x000e620000000000 */
[----:B0-----:R-:W-:-:S04]  /*0710*/  FFMA R7, -R3, R0, 1 ;  /* 0x3f80000003077423 */ /* 0x001fc80000000100 */
[----:B------:R-:W-:-:S04]  /*0720*/  FFMA R0, R0, R7, R0 ;  /* 0x0000000700007223 */ /* 0x000fc80000000000 */
[----:B------:R-:W-:-:S04]  /*0730*/  FFMA R4, R0, R6, RZ ;  /* 0x0000000600047223 */ /* 0x000fc800000000ff */
[----:B------:R-:W-:-:S04]  /*0740*/  FFMA R7, -R3, R4, R6 ;  /* 0x0000000403077223 */ /* 0x000fc80000000106 */
[----:B------:R-:W-:Y:S01]  /*0750*/  FFMA R0, R0, R7, R4 ;  /* 0x0000000700007223 */ /* 0x000fe20000000004 */
[----:B-1----:R-:W-:Y:S06]  /*0760*/  @!P0 BRA `(.L_x_3) ;  /* 0x00000000000c8947 */ /* 0x002fec0003800000 */
[----:B------:R-:W-:Y:S01]  /*0770*/  IMAD.MOV.U32 R0, RZ, RZ, R6 ;  /* 0x000000ffff007224 */ /* 0x000fe200078e0006 */
[----:B------:R-:W-:-:S07]  /*0780*/  MOV R10, 0x7a0 ;  /* 0x000007a0000a7802 */ /* 0x000fce0000000f00 */
[----:B------:R-:W-:Y:S05]  /*0790*/  CALL.REL.NOINC `($__internal_1_$__cuda_sm3x_div_rn_noftz_f32_slowpath) ;  /* 0x0000000000ac7944 */ /* 0x000fea0003c00000 */
.L_x_3:
[----:B------:R-:W-:Y:S05]  /*07a0*/  BSYNC.RECONVERGENT B0 ;  /* 0x0000000000007941 */ /* 0x000fea0003800200 */
.L_x_2:
[----:B------:R-:W-:Y:S01]  /*07b0*/  FMUL R0, R0, R0 ;  /* 0x0000000000007220 */ /* 0x000fe20000400000 */
[----:B------:R-:W-:Y:S03]  /*07c0*/  BSSY.RECONVERGENT B0, `(.L_x_4) ;  /* 0x000000e000007945 */ /* 0x000fe60003800200 */
[----:B------:R-:W-:-:S04]  /*07d0*/  FFMA R0, R5, R5, R0 ;  /* 0x0000000505007223 */ /* 0x000fc80000000000 */
[----:B------:R-:W-:Y:S01]  /*07e0*/  VIADD R4, R0, 0xf3000000 ;  /* 0xf300000000047836 */ /* 0x000fe20000000000 */
[----:B------:R0:W1:Y:S04]  /*07f0*/  MUFU.RSQ R3, R0 ;  /* 0x0000000000037308 */ /* 0x0000680000001400 */
[----:B------:R-:W-:-:S13]  /*0800*/  ISETP.GT.U32.AND P0, PT, R4, 0x727fffff, PT ;  /* 0x727fffff0400780c */ /* 0x000fda0003f04070 */
[----:B01----:R-:W-:Y:S05]  /*0810*/  @!P0 BRA `(.L_x_5) ;  /* 0x0000000000108947 */ /* 0x003fea0003800000 */
[----:B------:R-:W-:-:S07]  /*0820*/  MOV R8, 0x840 ;  /* 0x0000084000087802 */ /* 0x000fce0000000f00 */
[----:B------:R-:W-:Y:S05]  /*0830*/  CALL.REL.NOINC `($__internal_0_$__cuda_sm20_sqrt_rn_f32_slowpath) ;  /* 0x00000000002c7944 */ /* 0x000fea0003c00000 */
[----:B------:R-:W-:Y:S01]  /*0840*/  MOV R7, R3 ;  /* 0x0000000300077202 */ /* 0x000fe20000000f00 */
[----:B------:R-:W-:Y:S06]  /*0850*/  BRA `(.L_x_6) ;  /* 0x0000000000107947 */ /* 0x000fec0003800000 */
.L_x_5:
[----:B------:R-:W-:Y:S01]  /*0860*/  FMUL.FTZ R7, R0, R3 ;  /* 0x0000000300077220 */ /* 0x000fe20000410000 */
[----:B------:R-:W-:-:S03]  /*0870*/  FMUL.FTZ R3, R3, 0.5 ;  /* 0x3f00000003037820 */ /* 0x000fc60000410000 */
[----:B------:R-:W-:-:S04]  /*0880*/  FFMA R0, -R7, R7, R0 ;  /* 0x0000000707007223 */ /* 0x000fc80000000100 */
[----:B------:R-:W-:-:S07]  /*0890*/  FFMA R7, R0, R3, R7 ;  /* 0x0000000300077223 */ /* 0x000fce0000000007 */
.L_x_6:
[----:B------:R-:W-:Y:S05]  /*08a0*/  BSYNC.RECONVERGENT B0 ;  /* 0x0000000000007941 */ /* 0x000fea0003800200 */
.L_x_4:
[----:B------:R-:W0:Y:S02]  /*08b0*/  LDC.64 R4, c[0x0][0x398] ;  /* 0x0000e600ff047b82 */ /* 0x000e240000000a00 */
[----:B0-----:R-:W-:-:S05]  /*08c0*/  IMAD.WIDE R2, R2, 0x4, R4 ;  /* 0x0000000402027825 */ /* 0x001fca00078e0204 */
[----:B------:R-:W-:Y:S01]  /*08d0*/  STG.E desc[UR6][R2.64], R7 ;  /* 0x0000000702007986 */ /* 0x000fe2000c101906 */
[----:B------:R-:W-:Y:S05]  /*08e0*/  EXIT ;  /* 0x000000000000794d */ /* 0x000fea0003800000 */
        .weak           $__internal_0_$__cuda_sm20_sqrt_rn_f32_slowpath
        .type           $__internal_0_$__cuda_sm20_sqrt_rn_f32_slowpath,@function
        .size           $__internal_0_$__cuda_sm20_sqrt_rn_f32_slowpath,($__internal_1_$__cuda_sm3x_div_rn_noftz_f32_slowpath - $__internal_0_$__cuda_sm20_sqrt_rn_f32_slowpath)
$__internal_0_$__cuda_sm20_sqrt_rn_f32_slowpath:
[----:B------:R-:W-:-:S13]  /*08f0*/  LOP3.LUT P0, RZ, R0, 0x7fffffff, RZ, 0xc0, !PT ;  /* 0x7fffffff00ff7812 */ /* 0x000fda000780c0ff */
[----:B------:R-:W-:Y:S01]  /*0900*/  @!P0 IMAD.MOV.U32 R3, RZ, RZ, R0 ;  /* 0x000000ffff038224 */ /* 0x000fe200078e0000 */
[----:B------:R-:W-:Y:S06]  /*0910*/  @!P0 BRA `(.L_x_7) ;  /* 0x0000000000408947 */ /* 0x000fec0003800000 */
[----:B------:R-:W-:-:S13]  /*0920*/  FSETP.GEU.FTZ.AND P0, PT, R0, RZ, PT ;  /* 0x000000ff0000720b */ /* 0x000fda0003f1e000 */
[----:B------:R-:W-:Y:S01]  /*0930*/  @!P0 IMAD.MOV.U32 R3, RZ, RZ, 0x7fffffff ;  /* 0x7fffffffff038424 */ /* 0x000fe200078e00ff */
[----:B------:R-:W-:Y:S06]  /*0940*/  @!P0 BRA `(.L_x_7) ;  /* 0x0000000000348947 */ /* 0x000fec0003800000 */
[----:B------:R-:W-:-:S13]  /*0950*/  FSETP.GTU.FTZ.AND P0, PT, |R0|, +INF , PT ;  /* 0x7f8000000000780b */ /* 0x000fda0003f1c200 */
[----:B------:R-:W-:Y:S01]  /*0960*/  @P0 FADD.FTZ R3, R0, 1 ;  /* 0x3f80000000030421 */ /* 0x000fe20000010000 */
[----:B------:R-:W-:Y:S06]  /*0970*/  @P0 BRA `(.L_x_7) ;  /* 0x0000000000280947 */ /* 0x000fec0003800000 */
[----:B------:R-:W-:-:S13]  /*0980*/  FSETP.NEU.FTZ.AND P0, PT, |R0|, +INF , PT ;  /* 0x7f8000000000780b */ /* 0x000fda0003f1d200 */
[----:B------:R-:W-:-:S04]  /*0990*/  @P0 FFMA R4, R0, 1.84467440737095516160e+19, RZ ;  /* 0x5f80000000040823 */ /* 0x000fc800000000ff */
[----:B------:R-:W0:Y:S02]  /*09a0*/  @P0 MUFU.RSQ R3, R4 ;  /* 0x0000000400030308 */ /* 0x000e240000001400 */
[----:B0-----:R-:W-:Y:S01]  /*09b0*/  @P0 FMUL.FTZ R5, R4, R3 ;  /* 0x0000000304050220 */ /* 0x001fe20000410000 */
[----:B------:R-:W-:Y:S01]  /*09c0*/  @P0 FMUL.FTZ R7, R3, 0.5 ;  /* 0x3f00000003070820 */ /* 0x000fe20000410000 */
[----:B------:R-:W-:Y:S02]  /*09d0*/  @!P0 MOV R3, R0 ;  /* 0x0000000000038202 */ /* 0x000fe40000000f00 */
[----:B------:R-:W-:-:S04]  /*09e0*/  @P0 FADD.FTZ R6, -R5, -RZ ;  /* 0x800000ff05060221 */ /* 0x000fc80000010100 */
[----:B------:R-:W-:-:S04]  /*09f0*/  @P0 FFMA R6, R5, R6, R4 ;  /* 0x0000000605060223 */ /* 0x000fc80000000004 */
[----:B------:R-:W-:-:S04]  /*0a00*/  @P0 FFMA R6, R6, R7, R5 ;  /* 0x0000000706060223 */ /* 0x000fc80000000005 */
[----:B------:R-:W-:-:S07]  /*0a10*/  @P0 FMUL.FTZ R3, R6, 2.3283064365386962891e-10 ;  /* 0x2f80000006030820 */ /* 0x000fce0000410000 */
.L_x_7:
[----:B------:R-:W-:Y:S02]  /*0a20*/  IMAD.MOV.U32 R4, RZ, RZ, R8 ;  /* 0x000000ffff047224 */ /* 0x000fe400078e0008 */
[----:B------:R-:W-:-:S04]  /*0a30*/  IMAD.MOV.U32 R5, RZ, RZ, 0x0 ;  /* 0x00000000ff057424 */ /* 0x000fc800078e00ff */
[----:B------:R-:W-:Y:S05]  /*0a40*/  RET.REL.NODEC R4 `(_Z16gradientOperatoriiifPfS_) ;  /* 0xfffffff4046c7950 */ /* 0x000fea0003c3ffff */
        .weak           $__internal_1_$__cuda_sm3x_div_rn_noftz_f32_slowpath
        .type           $__internal_1_$__cuda_sm3x_div_rn_noftz_f32_slowpath,@function
        .size           $__internal_1_$__cuda_sm3x_div_rn_noftz_f32_slowpath,(.L_x_21 - $__internal_1_$__cuda_sm3x_div_rn_noftz_f32_slowpath)
$__internal_1_$__cuda_sm3x_div_rn_noftz_f32_slowpath:
[--C-:B------:R-:W-:Y:S01]  /*0a50*/  SHF.R.U32.HI R12, RZ, 0x17, R3.reuse ;  /* 0x00000017ff0c7819 */ /* 0x100fe20000011603 */
[----:B------:R-:W-:Y:S01]  /*0a60*/  BSSY.RECONVERGENT B1, `(.L_x_8) ;  /* 0x0000063000017945 */ /* 0x000fe20003800200 */
[----:B------:R-:W-:Y:S01]  /*0a70*/  SHF.R.U32.HI R11, RZ, 0x17, R0 ;  /* 0x00000017ff0b7819 */ /* 0x000fe20000011600 */
[----:B------:R-:W-:Y:S01]  /*0a80*/  IMAD.MOV.U32 R13, RZ, RZ, R3 ;  /* 0x000000ffff0d7224 */ /* 0x000fe200078e0003 */
[----:B------:R-:W-:Y:S02]  /*0a90*/  LOP3.LUT R12, R12, 0xff, RZ, 0xc0, !PT ;  /* 0x000000ff0c0c7812 */ /* 0x000fe400078ec0ff */
[----:B------:R-:W-:Y:S02]  /*0aa0*/  LOP3.LUT R15, R11, 0xff, RZ, 0xc0, !PT ;  /* 0x000000ff0b0f7812 */ /* 0x000fe400078ec0ff */
[----:B------:R-:W-:-:S03]  /*0ab0*/  IADD3 R17, PT, PT, R12, -0x1, RZ ;  /* 0xffffffff0c117810 */ /* 0x000fc60007ffe0ff */
[----:B------:R-:W-:Y:S01]  /*0ac0*/  VIADD R16, R15, 0xffffffff ;  /* 0xffffffff0f107836 */ /* 0x000fe20000000000 */
[----:B------:R-:W-:-:S04]  /*0ad0*/  ISETP.GT.U32.AND P0, PT, R17, 0xfd, PT ;  /* 0x000000fd1100780c */ /* 0x000fc80003f04070 */
[----:B------:R-:W-:-:S13]  /*0ae0*/  ISETP.GT.U32.OR P0, PT, R16, 0xfd, P0 ;  /* 0x000000fd1000780c */ /* 0x000fda0000704470 */
[----:B------:R-:W-:Y:S01]  /*0af0*/  @!P0 MOV R11, RZ ;  /* 0x000000ff000b8202 */ /* 0x000fe20000000f00 */
[----:B------:R-:W-:Y:S06]  /*0b00*/  @!P0 BRA `(.L_x_9) ;  /* 0x00000000005c8947 */ /* 0x000fec0003800000 */
[----:B------:R-:W-:Y:S02]  /*0b10*/  FSETP.GTU.FTZ.AND P0, PT, |R0|, +INF , PT ;  /* 0x7f8000000000780b */ /* 0x000fe40003f1c200 */
[----:B------:R-:W-:-:S04]  /*0b20*/  FSETP.GTU.FTZ.AND P1, PT, |R3|, +INF , PT ;  /* 0x7f8000000300780b */ /* 0x000fc80003f3c200 */
[----:B------:R-:W-:-:S13]  /*0b30*/  PLOP3.LUT P0, PT, P0, P1, PT, 0xf8, 0x8f ;  /* 0x00000000008f781c */ /* 0x000fda0000703f70 */
[----:B------:R-:W-:Y:S05]  /*0b40*/  @P0 BRA `(.L_x_10) ;  /* 0x00000004004c0947 */ /* 0x000fea0003800000 */
[----:B------:R-:W-:-:S13]  /*0b50*/  LOP3.LUT P0, RZ, R13, 0x7fffffff, R0, 0xc8, !PT ;  /* 0x7fffffff0dff7812 */ /* 0x000fda000780c800 */
[----:B------:R-:W-:Y:S05]  /*0b60*/  @!P0 BRA `(.L_x_11) ;  /* 0x00000004003c8947 */ /* 0x000fea0003800000 */
[C---:B------:R-:W-:Y:S02]  /*0b70*/  FSETP.NEU.FTZ.AND P2, PT, |R0|.reuse, +INF , PT ;  /* 0x7f8000000000780b */ /* 0x040fe40003f5d200 */
[----:B------:R-:W-:Y:S02]  /*0b80*/  FSETP.NEU.FTZ.AND P1, PT, |R3|, +INF , PT ;  /* 0x7f8000000300780b */ /* 0x000fe40003f3d200 */
[----:B------:R-:W-:-:S11]  /*0b90*/  FSETP.NEU.FTZ.AND P0, PT, |R0|, +INF , PT ;  /* 0x7f8000000000780b */ /* 0x000fd60003f1d200 */
[----:B------:R-:W-:Y:S05]  /*0ba0*/  @!P1 BRA !P2, `(.L_x_11) ;  /* 0x00000004002c9947 */ /* 0x000fea0005000000 */
[----:B------:R-:W-:-:S04]  /*0bb0*/  LOP3.LUT P2, RZ, R0, 0x7fffffff, RZ, 0xc0, !PT ;  /* 0x7fffffff00ff7812 */ /* 0x000fc8000784c0ff */
[----:B------:R-:W-:-:S13]  /*0bc0*/  PLOP3.LUT P1, PT, P1, P2, PT, 0x2f, 0xf2 ;  /* 0x0000000000f2781c */ /* 0x000fda0000f24577 */
[----:B------:R-:W-:Y:S05]  /*0bd0*/  @P1 BRA `(.L_x_12) ;  /* 0x0000000400181947 */ /* 0x000fea0003800000 */
[----:B------:R-:W-:-:S04]  /*0be0*/  LOP3.LUT P1, RZ, R13, 0x7fffffff, RZ, 0xc0, !PT ;  /* 0x7fffffff0dff7812 */ /* 0x000fc8000782c0ff */
[----:B------:R-:W-:-:S13]  /*0bf0*/  PLOP3.LUT P0, PT, P0, P1, PT, 0x2f, 0xf2 ;  /* 0x0000000000f2781c */ /* 0x000fda0000702577 */
[----:B------:R-:W-:Y:S05]  /*0c00*/  @P0 BRA `(.L_x_13) ;  /* 0x0000000400000947 */ /* 0x000fea0003800000 */
[----:B------:R-:W-:Y:S02]  /*0c10*/  ISETP.GE.AND P0, PT, R16, RZ, PT ;  /* 0x000000ff1000720c */ /* 0x000fe40003f06270 */
[----:B------:R-:W-:-:S11]  /*0c20*/  ISETP.GE.AND P1, PT, R17, RZ, PT ;  /* 0x000000ff1100720c */ /* 0x000fd60003f26270 */
[----:B------:R-:W-:Y:S02]  /*0c30*/  @P0 IMAD.MOV.U32 R11, RZ, RZ, RZ ;  /* 0x000000ffff0b0224 */ /* 0x000fe400078e00ff */
[----:B------:R-:W-:Y:S01]  /*0c40*/  @!P0 FFMA R0, R0, 1.84467440737095516160e+19, RZ ;  /* 0x5f80000000008823 */ /* 0x000fe200000000ff */
[----:B------:R-:W-:Y:S02]  /*0c50*/  @!P0 IMAD.MOV.U32 R11, RZ, RZ, -0x40 ;  /* 0xffffffc0ff0b8424 */ /* 0x000fe400078e00ff */
[----:B------:R-:W-:-:S03]  /*0c60*/  @!P1 FFMA R13, R3, 1.84467440737095516160e+19, RZ ;  /* 0x5f800000030d9823 */ /* 0x000fc600000000ff */
[----:B------:R-:W-:-:S07]  /*0c70*/  @!P1 IADD3 R11, PT, PT, R11, 0x40, RZ ;  /* 0x000000400b0b9810 */ /* 0x000fce0007ffe0ff */
.L_x_9:
[----:B------:R-:W-:Y:S01]  /*0c80*/  LEA R16, R12, 0xc0800000, 0x17 ;  /* 0xc08000000c107811 */ /* 0x000fe200078eb8ff */
[----:B------:R-:W-:Y:S01]  /*0c90*/  VIADD R15, R15, 0xffffff81 ;  /* 0xffffff810f0f7836 */ /* 0x000fe20000000000 */
[----:B------:R-:W-:Y:S03]  /*0ca0*/  BSSY.RECONVERGENT B2, `(.L_x_14) ;  /* 0x0000035000027945 */ /* 0x000fe60003800200 */
[----:B------:R-:W-:Y:S02]  /*0cb0*/  IMAD.IADD R16, R13, 0x1, -R16 ;  /* 0x000000010d107824 */ /* 0x000fe400078e0a10 */
[C---:B------:R-:W-:Y:S02]  /*0cc0*/  IMAD R0, R15.reuse, -0x800000, R0 ;  /* 0xff8000000f007824 */ /* 0x040fe400078e0200 */
[----:B------:R0:W1:Y:S01]  /*0cd0*/  MUFU.RCP R13, R16 ;  /* 0x00000010000d7308 */ /* 0x0000620000001000 */
[----:B------:R-:W-:Y:S01]  /*0ce0*/  FADD.FTZ R17, -R16, -RZ ;  /* 0x800000ff10117221 */ /* 0x000fe20000010100 */
[----:B0-----:R-:W-:-:S04]  /*0cf0*/  IADD3 R16, PT, PT, R15, 0x7f, -R12 ;  /* 0x0000007f0f107810 */ /* 0x001fc80007ffe80c */
[----:B------:R-:W-:Y:S01]  /*0d00*/  IADD3 R11, PT, PT, R16, R11, RZ ;  /* 0x0000000b100b7210 */ /* 0x000fe20007ffe0ff */
[----:B-1----:R-:W-:-:S04]  /*0d10*/  FFMA R18, R13, R17, 1 ;  /* 0x3f8000000d127423 */ /* 0x002fc80000000011 */
[----:B------:R-:W-:-:S04]  /*0d20*/  FFMA R13, R13, R18, R13 ;  /* 0x000000120d0d7223 */ /* 0x000fc8000000000d */
[----:B------:R-:W-:-:S04]  /*0d30*/  FFMA R18, R0, R13, RZ ;  /* 0x0000000d00127223 */ /* 0x000fc800000000ff */
[----:B------:R-:W-:-:S04]  /*0d40*/  FFMA R19, R17, R18, R0 ;  /* 0x0000001211137223 */ /* 0x000fc80000000000 */
[----:B------:R-:W-:-:S04]  /*0d50*/  FFMA R18, R13, R19, R18 ;  /* 0x000000130d127223 */ /* 0x000fc80000000012 */
[----:B------:R-:W-:-:S04]  /*0d60*/  FFMA R17, R17, R18, R0 ;  /* 0x0000001211117223 */ /* 0x000fc80000000000 */
[----:B------:R-:W-:-:S05]  /*0d70*/  FFMA R0, R13, R17, R18 ;  /* 0x000000110d007223 */ /* 0x000fca0000000012 */
[----:B------:R-:W-:-:S04]  /*0d80*/  SHF.R.U32.HI R12, RZ, 0x17, R0 ;  /* 0x00000017ff0c7819 */ /* 0x000fc80000011600 */
[----:B------:R-:W-:-:S05]  /*0d90*/  LOP3.LUT R12, R12, 0xff, RZ, 0xc0, !PT ;  /* 0x000000ff0c0c7812 */ /* 0x000fca00078ec0ff */
[----:B------:R-:W-:-:S04]  /*0da0*/  IMAD.IADD R19, R12, 0x1, R11 ;  /* 0x000000010c137824 */ /* 0x000fc800078e020b */
[----:B------:R-:W-:-:S05]  /*0db0*/  VIADD R12, R19, 0xffffffff ;  /* 0xffffffff130c7836 */ /* 0x000fca0000000000 */
[----:B------:R-:W-:-:S13]  /*0dc0*/  ISETP.GE.U32.AND P0, PT, R12, 0xfe, PT ;  /* 0x000000fe0c00780c */ /* 0x000fda0003f06070 */
[----:B------:R-:W-:Y:S05]  /*0dd0*/  @!P0 BRA `(.L_x_15) ;  /* 0x0000000000808947 */ /* 0x000fea0003800000 */
[----:B------:R-:W-:-:S13]  /*0de0*/  ISETP.GT.AND P0, PT, R19, 0xfe, PT ;  /* 0x000000fe1300780c */ /* 0x000fda0003f04270 */
[----:B------:R-:W-:Y:S05]  /*0df0*/  @P0 BRA `(.L_x_16) ;  /* 0x00000000006c0947 */ /* 0x000fea0003800000 */
[----:B------:R-:W-:-:S13]  /*0e00*/  ISETP.GE.AND P0, PT, R19, 0x1, PT ;  /* 0x000000011300780c */ /* 0x000fda0003f06270 */
[----:B------:R-:W-:Y:S05]  /*0e10*/  @P0 BRA `(.L_x_17) ;  /* 0x0000000000740947 */ /* 0x000fea0003800000 */
[----:B------:R-:W-:Y:S02]  /*0e20*/  ISETP.GE.AND P0, PT, R19, -0x18, PT ;  /* 0xffffffe81300780c */ /* 0x000fe40003f06270 */
[----:B------:R-:W-:-:S11]  /*0e30*/  LOP3.LUT R0, R0, 0x80000000, RZ, 0xc0, !PT ;  /* 0x8000000000007812 */ /* 0x000fd600078ec0ff */
[----:B------:R-:W-:Y:S05]  /*0e40*/  @!P0 BRA `(.L_x_17) ;  /* 0x0000000000688947 */ /* 0x000fea0003800000 */
[-CC-:B------:R-:W-:Y:S01]  /*0e50*/  FFMA.RZ R11, R13, R17.reuse, R18.reuse ;  /* 0x000000110d0b7223 */ /* 0x180fe2000000c012 */
[----:B------:R-:W-:Y:S01]  /*0e60*/  IADD3 R16, PT, PT, R19, 0x20, RZ ;  /* 0x0000002013107810 */ /* 0x000fe20007ffe0ff */
[-CC-:B------:R-:W-:Y:S01]  /*0e70*/  FFMA.RM R12, R13, R17.reuse, R18.reuse ;  /* 0x000000110d0c7223 */ /* 0x180fe20000004012 */
[----:B------:R-:W-:Y:S02]  /*0e80*/  ISETP.NE.AND P2, PT, R19, RZ, PT ;  /* 0x000000ff1300720c */ /* 0x000fe40003f45270 */
[----:B------:R-:W-:Y:S01]  /*0e90*/  LOP3.LUT R15, R11, 0x7fffff, RZ, 0xc0, !PT ;  /* 0x007fffff0b0f7812 */ /* 0x000fe200078ec0ff */
[----:B------:R-:W-:Y:S01]  /*0ea0*/  FFMA.RP R11, R13, R17, R18 ;  /* 0x000000110d0b7223 */ /* 0x000fe20000008012 */
[----:B------:R-:W-:Y:S01]  /*0eb0*/  IMAD.MOV R13, RZ, RZ, -R19 ;  /* 0x000000ffff0d7224 */ /* 0x000fe200078e0a13 */
[----:B------:R-:W-:Y:S02]  /*0ec0*/  ISETP.NE.AND P1, PT, R19, RZ, PT ;  /* 0x000000ff1300720c */ /* 0x000fe40003f25270 */
[----:B------:R-:W-:-:S02]  /*0ed0*/  LOP3.LUT R15, R15, 0x800000, RZ, 0xfc, !PT ;  /* 0x008000000f0f7812 */ /* 0x000fc400078efcff */
[----:B------:R-:W-:Y:S02]  /*0ee0*/  FSETP.NEU.FTZ.AND P0, PT, R11, R12, PT ;  /* 0x0000000c0b00720b */ /* 0x000fe40003f1d000 */
[----:B------:R-:W-:Y:S02]  /*0ef0*/  SHF.L.U32 R16, R15, R16, RZ ;  /* 0x000000100f107219 */ /* 0x000fe400000006ff */
[----:B------:R-:W-:Y:S02]  /*0f00*/  SEL R12, R13, RZ, P2 ;  /* 0x000000ff0d0c7207 */ /* 0x000fe40001000000 */
[----:B------:R-:W-:Y:S02]  /*0f10*/  ISETP.NE.AND P1, PT, R16, RZ, P1 ;  /* 0x000000ff1000720c */ /* 0x000fe40000f25270 */
[----:B------:R-:W-:Y:S02]  /*0f20*/  SHF.R.U32.HI R12, RZ, R12, R15 ;  /* 0x0000000cff0c7219 */ /* 0x000fe4000001160f */
[----:B------:R-:W-:-:S02]  /*0f30*/  PLOP3.LUT P0, PT, P0, P1, PT, 0xf8, 0x8f ;  /* 0x00000000008f781c */ /* 0x000fc40000703f70 */
[----:B------:R-:W-:Y:S02]  /*0f40*/  SHF.R.U32.HI R16, RZ, 0x1, R12 ;  /* 0x00000001ff107819 */ /* 0x000fe4000001160c */
[----:B------:R-:W-:-:S04]  /*0f50*/  SEL R11, RZ, 0x1, !P0 ;  /* 0x00000001ff0b7807 */ /* 0x000fc80004000000 */
[----:B------:R-:W-:-:S04]  /*0f60*/  LOP3.LUT R11, R11, 0x1, R16, 0xf8, !PT ;  /* 0x000000010b0b7812 */ /* 0x000fc800078ef810 */
[----:B------:R-:W-:-:S05]  /*0f70*/  LOP3.LUT R11, R11, R12, RZ, 0xc0, !PT ;  /* 0x0000000c0b0b7212 */ /* 0x000fca00078ec0ff */
[----:B------:R-:W-:-:S05]  /*0f80*/  IMAD.IADD R11, R16, 0x1, R11 ;  /* 0x00000001100b7824 */ /* 0x000fca00078e020b */
[----:B------:R-:W-:Y:S01]  /*0f90*/  LOP3.LUT R0, R11, R0, RZ, 0xfc, !PT ;  /* 0x000000000b007212 */ /* 0x000fe200078efcff */
[----:B------:R-:W-:Y:S06]  /*0fa0*/  BRA `(.L_x_17) ;  /* 0x0000000000107947 */ /* 0x000fec0003800000 */
.L_x_16:
[----:B------:R-:W-:-:S04]  /*0fb0*/  LOP3.LUT R0, R0, 0x80000000, RZ, 0xc0, !PT ;  /* 0x8000000000007812 */ /* 0x000fc800078ec0ff */
[----:B------:R-:W-:Y:S01]  /*0fc0*/  LOP3.LUT R0, R0, 0x7f800000, RZ, 0xfc, !PT ;  /* 0x7f80000000007812 */ /* 0x000fe200078efcff */
[----:B------:R-:W-:Y:S06]  /*0fd0*/  BRA `(.L_x_17) ;  /* 0x0000000000047947 */ /* 0x000fec0003800000 */
.L_x_15:
[----:B------:R-:W-:-:S07]  /*0fe0*/  LEA R0, R11, R0, 0x17 ;  /* 0x000000000b007211 */ /* 0x000fce00078eb8ff */
.L_x_17:
[----:B------:R-:W-:Y:S05]  /*0ff0*/  BSYNC.RECONVERGENT B2 ;  /* 0x0000000000027941 */ /* 0x000fea0003800200 */
.L_x_14:
[----:B------:R-:W-:Y:S05]  /*1000*/  BRA `(.L_x_18) ;  /* 0x0000000000207947 */ /* 0x000fea0003800000 */
.L_x_13:
[----:B------:R-:W-:-:S04]  /*1010*/  LOP3.LUT R0, R13, 0x80000000, R0, 0x48, !PT ;  /* 0x800000000d007812 */ /* 0x000fc800078e4800 */
[----:B------:R-:W-:Y:S01]  /*1020*/  LOP3.LUT R0, R0, 0x7f800000, RZ, 0xfc, !PT ;  /* 0x7f80000000007812 */ /* 0x000fe200078efcff */
[----:B------:R-:W-:Y:S06]  /*1030*/  BRA `(.L_x_18) ;  /* 0x0000000000147947 */ /* 0x000fec0003800000 */
.L_x_12:
[----:B------:R-:W-:Y:S01]  /*1040*/  LOP3.LUT R0, R13, 0x80000000, R0, 0x48, !PT ;  /* 0x800000000d007812 */ /* 0x000fe200078e4800 */
[----:B------:R-:W-:Y:S06]  /*1050*/  BRA `(.L_x_18) ;  /* 0x00000000000c7947 */ /* 0x000fec0003800000 */
.L_x_11:
[----:B------:R-:W0:Y:S01]  /*1060*/  MUFU.RSQ R0, -QNAN ;  /* 0xffc0000000007908 */ /* 0x000e220000001400 */
[----:B------:R-:W-:Y:S05]  /*1070*/  BRA `(.L_x_18) ;  /* 0x0000000000047947 */ /* 0x000fea0003800000 */
.L_x_10:
[----:B------:R-:W-:-:S07]  /*1080*/  FADD.FTZ R0, R0, R3 ;  /* 0x0000000300007221 */ /* 0x000fce0000010000 */
.L_x_18:
[----:B------:R-:W-:Y:S05]  /*1090*/  BSYNC.RECONVERGENT B1 ;  /* 0x0000000000017941 */ /* 0x000fea0003800200 */
.L_x_8:
[----:B------:R-:W-:-:S04]  /*10a0*/  IMAD.MOV.U32 R11, RZ, RZ, 0x0 ;  /* 0x00000000ff0b7424 */ /* 0x000fc800078e00ff */
[----:B0-----:R-:W-:Y:S05]  /*10b0*/  RET.REL.NODEC R10 `(_Z16gradientOperatoriiifPfS_) ;  /* 0xffffffec0ad07950 */ /* 0x001fea0003c3ffff */
.L_x_19:
[----:B------:R-:W-:-:S00]  /*10c0*/  BRA `(.L_x_19) ;  /* 0xfffffffc00fc7947 */ /* 0x000fc0000383ffff */
[----:B------:R-:W-:-:S00]  /*10d0*/  NOP ;  /* 0x0000000000007918 */ /* 0x000fc00000000000 */
        /* <DEDUP_REMOVED lines=10> */
.L_x_21:


//--------------------- .nv.shared._Z16gradientOperatoriiifPfS_ --------------------------
	.section	.nv.shared._Z16gradientOperatoriiifPfS_,"aw",@nobits
	.sectionflags	@""
	.align	8
.nv.shared._Z16gradientOperatoriiifPfS_:
	.zero		1032


//--------------------- .nv.shared.reserved.0     --------------------------
	.section	.nv.shared.reserved.0,"aw",@nobits
	.weak		__nv_reservedSMEM_offset_0_alias
	.size		__nv_reservedSMEM_offset_0_alias, 0, 64
	.other		__nv_reservedSMEM_offset_0_alias,@"STO_CUDA_RESERVED_SHARED STV_DEFAULT"
__nv_reservedSMEM_offset_0_alias:
	.zero		0
	.zero		64


//--------------------- .nv.constant0._Z16gradientOperatoriiifPfS_ --------------------------
	.section	.nv.constant0._Z16gradientOperatoriiifPfS_,"a",@progbits
	.sectionflags	@""
	.align	4
.nv.constant0._Z16gradientOperatoriiifPfS_:
	.zero		928


//--------------------- SYMBOLS --------------------------

	.type		.nv.reservedSmem.offset0,@object
	.size		.nv.reservedSmem.offset0,0x4
	.type		.nv.reservedSmem.cap,@object
	.size		.nv.reservedSmem.cap,0x4
